//
// Generated by NVIDIA NVVM Compiler
//
// Compiler Build ID: CL-36424714
// Cuda compilation tools, release 13.0, V13.0.88
// Based on NVVM 20.0.0
//

.version 9.0
.target sm_100
.address_size 64

	// .globl	_Z22convoluteOptimized_gpuPfS_ii
.const .align 4 .b8 kernel[196];

.visible .entry _Z22convoluteOptimized_gpuPfS_ii(
	.param .u64 .ptr .align 1 _Z22convoluteOptimized_gpuPfS_ii_param_0,
	.param .u64 .ptr .align 1 _Z22convoluteOptimized_gpuPfS_ii_param_1,
	.param .u32 _Z22convoluteOptimized_gpuPfS_ii_param_2,
	.param .u32 _Z22convoluteOptimized_gpuPfS_ii_param_3
)
{
	.reg .pred 	%p<12>;
	.reg .b32 	%r<54>;
	.reg .b32 	%f<25>;
	.reg .b64 	%rd<27>;

	ld.param.u64 	%rd3, [_Z22convoluteOptimized_gpuPfS_ii_param_0];
	ld.param.u64 	%rd4, [_Z22convoluteOptimized_gpuPfS_ii_param_1];
	ld.param.u32 	%r17, [_Z22convoluteOptimized_gpuPfS_ii_param_2];
	ld.param.u32 	%r18, [_Z22convoluteOptimized_gpuPfS_ii_param_3];
	mov.u32 	%r19, %tid.x;
	mov.u32 	%r20, %ctaid.x;
	mov.u32 	%r21, %ntid.x;
	mad.lo.s32 	%r1, %r20, %r21, %r19;
	mov.u32 	%r22, %tid.y;
	mov.u32 	%r23, %ctaid.y;
	mov.u32 	%r24, %ntid.y;
	mad.lo.s32 	%r52, %r23, %r24, %r22;
	bar.sync 	0;
	setp.ge.s32 	%p1, %r52, %r17;
	setp.ge.s32 	%p2, %r1, %r18;
	or.pred  	%p3, %p1, %p2;
	@%p3 bra 	$L__BB0_3;
	cvta.to.global.u64 	%rd1, %rd4;
	cvta.to.global.u64 	%rd5, %rd3;
	mad.lo.s32 	%r27, %r18, %r52, %r1;
	mul.wide.s32 	%rd6, %r27, 4;
	add.s64 	%rd2, %rd5, %rd6;
	mov.b32 	%r28, 0;
	st.global.u32 	[%rd2], %r28;
	add.s32 	%r3, %r17, -1;
	add.s32 	%r29, %r18, -1;
	add.s32 	%r30, %r1, -3;
	setp.lt.s32 	%p4, %r1, 3;
	min.s32 	%r31, %r30, %r29;
	selp.b32 	%r4, 0, %r31, %p4;
	add.s32 	%r32, %r1, -2;
	setp.lt.s32 	%p5, %r1, 2;
	min.s32 	%r33, %r32, %r29;
	selp.b32 	%r5, 0, %r33, %p5;
	max.s32 	%r6, %r1, 1;
	setp.lt.s32 	%p6, %r1, 0;
	min.s32 	%r34, %r1, %r29;
	selp.b32 	%r7, 0, %r34, %p6;
	add.s32 	%r35, %r1, 1;
	setp.lt.s32 	%p7, %r1, -1;
	min.s32 	%r36, %r35, %r29;
	selp.b32 	%r8, 0, %r36, %p7;
	add.s32 	%r37, %r1, 2;
	setp.lt.s32 	%p8, %r1, -2;
	min.s32 	%r38, %r37, %r29;
	selp.b32 	%r9, 0, %r38, %p8;
	add.s32 	%r39, %r1, 3;
	setp.lt.s32 	%p9, %r1, -3;
	min.s32 	%r40, %r39, %r29;
	selp.b32 	%r10, 0, %r40, %p9;
	mov.b32 	%r53, -3;
	mov.f32 	%f24, 0f00000000;
	mov.b32 	%r51, -21;
	mov.u64 	%rd8, kernel;
	cvt.u64.u32 	%rd15, %r6;
$L__BB0_2:
	mul.wide.s32 	%rd7, %r51, 4;
	add.s64 	%rd9, %rd8, %rd7;
	add.s32 	%r41, %r52, -3;
	setp.lt.s32 	%p10, %r41, 0;
	min.s32 	%r42, %r41, %r3;
	selp.b32 	%r43, 0, %r42, %p10;
	mul.lo.s32 	%r44, %r43, %r18;
	add.s32 	%r45, %r4, %r44;
	mul.wide.s32 	%rd10, %r45, 4;
	add.s64 	%rd11, %rd1, %rd10;
	ld.global.f32 	%f4, [%rd11];
	ld.const.f32 	%f5, [%rd9+84];
	fma.rn.f32 	%f6, %f4, %f5, %f24;
	st.global.f32 	[%rd2], %f6;
	add.s32 	%r46, %r5, %r44;
	mul.wide.s32 	%rd12, %r46, 4;
	add.s64 	%rd13, %rd1, %rd12;
	ld.global.f32 	%f7, [%rd13];
	ld.const.f32 	%f8, [%rd9+88];
	fma.rn.f32 	%f9, %f7, %f8, %f6;
	st.global.f32 	[%rd2], %f9;
	cvt.s64.s32 	%rd14, %r44;
	add.s64 	%rd16, %rd15, %rd14;
	shl.b64 	%rd17, %rd16, 2;
	add.s64 	%rd18, %rd1, %rd17;
	ld.global.f32 	%f10, [%rd18+-4];
	ld.const.f32 	%f11, [%rd9+92];
	fma.rn.f32 	%f12, %f10, %f11, %f9;
	st.global.f32 	[%rd2], %f12;
	add.s32 	%r47, %r7, %r44;
	mul.wide.s32 	%rd19, %r47, 4;
	add.s64 	%rd20, %rd1, %rd19;
	ld.global.f32 	%f13, [%rd20];
	ld.const.f32 	%f14, [%rd9+96];
	fma.rn.f32 	%f15, %f13, %f14, %f12;
	st.global.f32 	[%rd2], %f15;
	add.s32 	%r48, %r8, %r44;
	mul.wide.s32 	%rd21, %r48, 4;
	add.s64 	%rd22, %rd1, %rd21;
	ld.global.f32 	%f16, [%rd22];
	ld.const.f32 	%f17, [%rd9+100];
	fma.rn.f32 	%f18, %f16, %f17, %f15;
	st.global.f32 	[%rd2], %f18;
	add.s32 	%r49, %r9, %r44;
	mul.wide.s32 	%rd23, %r49, 4;
	add.s64 	%rd24, %rd1, %rd23;
	ld.global.f32 	%f19, [%rd24];
	ld.const.f32 	%f20, [%rd9+104];
	fma.rn.f32 	%f21, %f19, %f20, %f18;
	st.global.f32 	[%rd2], %f21;
	add.s32 	%r50, %r10, %r44;
	mul.wide.s32 	%rd25, %r50, 4;
	add.s64 	%rd26, %rd1, %rd25;
	ld.global.f32 	%f22, [%rd26];
	ld.const.f32 	%f23, [%rd9+108];
	fma.rn.f32 	%f24, %f22, %f23, %f21;
	st.global.f32 	[%rd2], %f24;
	add.s32 	%r53, %r53, 1;
	add.s32 	%r52, %r52, 1;
	add.s32 	%r51, %r51, 7;
	setp.ne.s32 	%p11, %r53, 4;
	@%p11 bra 	$L__BB0_2;
$L__BB0_3:
	ret;

}


// ===== COMPILED SASS (sm_100) =====

	.target	sm_100

	.elftype	@"ET_EXEC"


//--------------------- .note.nv.tkinfo           --------------------------
	.section	.note.nv.tkinfo,"",@"SHT_NOTE"
	.sectionflags	@"SHF_NOTE_NV_TKINFO"
	.tkinfo
        /*0018*/ 	.word	0x00000002
        /*0030*/ 	.string	""
        /*0030*/ 	.string	"ptxas"
        /*0030*/ 	.string	"Cuda compilation tools, release 13.0, V13.0.88"
        /*0030*/ 	.string	"Build cuda_13.0.r13.0/compiler.36424714_0"
        /*0030*/ 	.string	"-arch sm_100 -m 64 "



//--------------------- .note.nv.cuinfo           --------------------------
	.section	.note.nv.cuinfo,"",@"SHT_NOTE"
	.sectionflags	@"SHF_NOTE_NV_CUINFO"
        /*0018*/ 	.short	0x0002
        /*001a*/ 	.short	0x0064
        /*001c*/ 	.short	0x0082
	.zero		2


//--------------------- .nv.info                  --------------------------
	.section	.nv.info,"",@"SHT_CUDA_INFO"
	.align	4


	//----- nvinfo : EIATTR_REGCOUNT
	.align		4
        /*0000*/ 	.byte	0x04, 0x2f
        /*0002*/ 	.short	(.L_2 - .L_1)
	.align		4
.L_1:
        /*0004*/ 	.word	index@(_Z22convoluteOptimized_gpuPfS_ii)
        /*0008*/ 	.word	0x00000020


	//----- nvinfo : EIATTR_FRAME_SIZE
	.align		4
.L_2:
        /*000c*/ 	.byte	0x04, 0x11
        /*000e*/ 	.short	(.L_4 - .L_3)
	.align		4
.L_3:
        /*0010*/ 	.word	index@(_Z22convoluteOptimized_gpuPfS_ii)
        /*0014*/ 	.word	0x00000000


	//----- nvinfo : EIATTR_MIN_STACK_SIZE
	.align		4
.L_4:
        /*0018*/ 	.byte	0x04, 0x12
        /*001a*/ 	.short	(.L_6 - .L_5)
	.align		4
.L_5:
        /*001c*/ 	.word	index@(_Z22convoluteOptimized_gpuPfS_ii)
        /*0020*/ 	.word	0x00000000
.L_6:


//--------------------- .nv.compat                --------------------------
	.section	.nv.compat,"",@"SHT_CUDA_COMPAT_INFO"
	.align	4
        /*0000*/ 	.byte	0x02, 0x09, 0x00, 0x00, 0x02, 0x02, 0x01, 0x00, 0x02, 0x05, 0x05, 0x00, 0x03, 0x07, 0x01, 0x01
        /*0010*/ 	.byte	0x02, 0x03, 0x00, 0x00, 0x02, 0x06, 0x01, 0x00, 0x04, 0x0b, 0x08, 0x00, 0x09, 0x00, 0x00, 0x00
        /*0020*/ 	.byte	0x00, 0x00, 0x00, 0x00


//--------------------- .nv.info._Z22convoluteOptimized_gpuPfS_ii --------------------------
	.section	.nv.info._Z22convoluteOptimized_gpuPfS_ii,"",@"SHT_CUDA_INFO"
	.sectionflags	@""
	.align	4


	//----- nvinfo : EIATTR_CUDA_API_VERSION
	.align		4
        /*0000*/ 	.byte	0x04, 0x37
        /*0002*/ 	.short	(.L_8 - .L_7)
.L_7:
        /*0004*/ 	.word	0x00000082


	//----- nvinfo : EIATTR_KPARAM_INFO
	.align		4
.L_8:
        /*0008*/ 	.byte	0x04, 0x17
        /*000a*/ 	.short	(.L_10 - .L_9)
.L_9:
        /*000c*/ 	.word	0x00000000
        /*0010*/ 	.short	0x0003
        /*0012*/ 	.short	0x0014
        /*0014*/ 	.byte	0x00, 0xf0, 0x11, 0x00


	//----- nvinfo : EIATTR_KPARAM_INFO
	.align		4
.L_10:
        /*0018*/ 	.byte	0x04, 0x17
        /*001a*/ 	.short	(.L_12 - .L_11)
.L_11:
        /*001c*/ 	.word	0x00000000
        /*0020*/ 	.short	0x0002
        /*0022*/ 	.short	0x0010
        /*0024*/ 	.byte	0x00, 0xf0, 0x11, 0x00


	//----- nvinfo : EIATTR_KPARAM_INFO
	.align		4
.L_12:
        /*0028*/ 	.byte	0x04, 0x17
        /*002a*/ 	.short	(.L_14 - .L_13)
.L_13:
        /*002c*/ 	.word	0x00000000
        /*0030*/ 	.short	0x0001
        /*0032*/ 	.short	0x0008
        /*0034*/ 	.byte	0x00, 0xf5, 0x21, 0x00


	//----- nvinfo : EIATTR_KPARAM_INFO
	.align		4
.L_14:
        /*0038*/ 	.byte	0x04, 0x17
        /*003a*/ 	.short	(.L_16 - .L_15)
.L_15:
        /*003c*/ 	.word	0x00000000
        /*0040*/ 	.short	0x0000
        /*0042*/ 	.short	0x0000
        /*0044*/ 	.byte	0x00, 0xf5, 0x21, 0x00


	//----- nvinfo : EIATTR_SPARSE_MMA_MASK
	.align		4
.L_16:
        /*0048*/ 	.byte	0x03, 0x50
        /*004a*/ 	.short	0x0000


	//----- nvinfo : EIATTR_MAXREG_COUNT
	.align		4
        /*004c*/ 	.byte	0x03, 0x1b
        /*004e*/ 	.short	0x00ff


	//----- nvinfo : EIATTR_NUM_BARRIERS
	.align		4
        /*0050*/ 	.byte	0x02, 0x4c
        /*0052*/ 	.byte	0x01
	.zero		1


	//----- nvinfo : EIATTR_MERCURY_ISA_VERSION
	.align		4
        /*0054*/ 	.byte	0x03, 0x5f
        /*0056*/ 	.short	0x0101


	//----- nvinfo : EIATTR_VRC_CTA_INIT_COUNT
	.align		4
        /*0058*/ 	.byte	0x02, 0x4a
	.zero		1
	.zero		1


	//----- nvinfo : EIATTR_EXIT_INSTR_OFFSETS
	.align		4
        /*005c*/ 	.byte	0x04, 0x1c
        /*005e*/ 	.short	(.L_18 - .L_17)


	//   ....[0]....
.L_17:
        /*0060*/ 	.word	0x000000d0


	//   ....[1]....
        /*0064*/ 	.word	0x000015c0


	//----- nvinfo : EIATTR_CBANK_PARAM_SIZE
	.align		4
.L_18:
        /*0068*/ 	.byte	0x03, 0x19
        /*006a*/ 	.short	0x0018


	//----- nvinfo : EIATTR_PARAM_CBANK
	.align		4
        /*006c*/ 	.byte	0x04, 0x0a
        /*006e*/ 	.short	(.L_20 - .L_19)
	.align		4
.L_19:
        /*0070*/ 	.word	index@(.nv.constant0._Z22convoluteOptimized_gpuPfS_ii)
        /*0074*/ 	.short	0x0380
        /*0076*/ 	.short	0x0018


	//----- nvinfo : EIATTR_SW_WAR
	.align		4
.L_20:
        /*0078*/ 	.byte	0x04, 0x36
        /*007a*/ 	.short	(.L_22 - .L_21)
.L_21:
        /*007c*/ 	.word	0x00000008
.L_22:


//--------------------- .nv.callgraph             --------------------------
	.section	.nv.callgraph,"",@"SHT_CUDA_CALLGRAPH"
	.align	4
	.sectionentsize	8
	.align		4
        /*0000*/ 	.word	0x00000000
	.align		4
        /*0004*/ 	.word	0xffffffff
	.align		4
        /*0008*/ 	.word	0x00000000
	.align		4
        /*000c*/ 	.word	0xfffffffe
	.align		4
        /*0010*/ 	.word	0x00000000
	.align		4
        /*0014*/ 	.word	0xfffffffd
	.align		4
        /*0018*/ 	.word	0x00000000
	.align		4
        /*001c*/ 	.word	0xfffffffc


//--------------------- .nv.constant3             --------------------------
	.section	.nv.constant3,"a",@progbits
	.align	4
.nv.constant3:
	.type		kernel,@object
	.size		kernel,(.L_0 - kernel)
kernel:
	.zero		196
.L_0:


//--------------------- .text._Z22convoluteOptimized_gpuPfS_ii --------------------------
	.section	.text._Z22convoluteOptimized_gpuPfS_ii,"ax",@progbits
	.align	128
        .global         _Z22convoluteOptimized_gpuPfS_ii
        .type           _Z22convoluteOptimized_gpuPfS_ii,@function
        .size           _Z22convoluteOptimized_gpuPfS_ii,(.L_x_1 - _Z22convoluteOptimized_gpuPfS_ii)
        .other          _Z22convoluteOptimized_gpuPfS_ii,@"STO_CUDA_ENTRY STV_DEFAULT"
_Z22convoluteOptimized_gpuPfS_ii:
.text._Z22convoluteOptimized_gpuPfS_ii:
[----:B------:R-:W-:Y:S01]  /*0000*/  LDC R1, c[0x0][0x37c] ;  /* 0x0000df00ff017b82 */ /* 0x000fe20000000800 */
[----:B------:R-:W0:Y:S07]  /*0010*/  S2R R16, SR_TID.X ;  /* 0x0000000000107919 */ /* 0x000e2e0000002100 */
[----:B------:R-:W0:Y:S01]  /*0020*/  S2UR UR4, SR_CTAID.X ;  /* 0x00000000000479c3 */ /* 0x000e220000002500 */
[----:B------:R-:W1:Y:S07]  /*0030*/  S2R R10, SR_TID.Y ;  /* 0x00000000000a7919 */ /* 0x000e6e0000002200 */
[----:B------:R-:W-:Y:S08]  /*0040*/  BAR.SYNC.DEFER_BLOCKING 0x0 ;  /* 0x0000000000007b1d */ /* 0x000ff00000010000 */
[----:B------:R-:W0:Y:S08]  /*0050*/  LDC R3, c[0x0][0x360] ;  /* 0x0000d800ff037b82 */ /* 0x000e300000000800 */
[----:B------:R-:W1:Y:S08]  /*0060*/  S2UR UR5, SR_CTAID.Y ;  /* 0x00000000000579c3 */ /* 0x000e700000002600 */
[----:B------:R-:W1:Y:S08]  /*0070*/  LDC R7, c[0x0][0x364] ;  /* 0x0000d900ff077b82 */ /* 0x000e700000000800 */
[----:B------:R-:W2:Y:S01]  /*0080*/  LDC.64 R4, c[0x0][0x390] ;  /* 0x0000e400ff047b82 */ /* 0x000ea20000000a00 */
[----:B0-----:R-:W-:-:S02]  /*0090*/  IMAD R16, R3, UR4, R16 ;  /* 0x0000000403107c24 */ /* 0x001fc4000f8e0210 */
[----:B-1----:R-:W-:-:S03]  /*00a0*/  IMAD R10, R7, UR5, R10 ;  /* 0x00000005070a7c24 */ /* 0x002fc6000f8e020a */
[----:B--2---:R-:W-:-:S04]  /*00b0*/  ISETP.GE.AND P0, PT, R16, R5, PT ;  /* 0x000000051000720c */ /* 0x004fc80003f06270 */
[----:B------:R-:W-:-:S13]  /*00c0*/  ISETP.GE.OR P0, PT, R10, R4, P0 ;  /* 0x000000040a00720c */ /* 0x000fda0000706670 */
[----:B------:R-:W-:Y:S05]  /*00d0*/  @P0 EXIT ;  /* 0x000000000000094d */ /* 0x000fea0003800000 */
[----:B------:R-:W0:Y:S01]  /*00e0*/  LDC.64 R6, c[0x0][0x380] ;  /* 0x0000e000ff067b82 */ /* 0x000e220000000a00 */
[----:B------:R-:W-:Y:S01]  /*00f0*/  IADD3 R0, PT, PT, R10, -0x3, RZ ;  /* 0xfffffffd0a007810 */ /* 0x000fe20007ffe0ff */
[----:B------:R-:W1:Y:S01]  /*0100*/  LDCU.64 UR4, c[0x0][0x358] ;  /* 0x00006b00ff0477ac */ /* 0x000e620008000a00 */
[----:B------:R-:W-:Y:S01]  /*0110*/  IADD3 R13, PT, PT, R4, -0x1, RZ ;  /* 0xffffffff040d7810 */ /* 0x000fe20007ffe0ff */
[----:B------:R-:W-:Y:S01]  /*0120*/  IMAD R9, R10, R5, R16 ;  /* 0x000000050a097224 */ /* 0x000fe200078e0210 */
[----:B------:R-:W-:Y:S01]  /*0130*/  ISETP.GE.AND P0, PT, R0, RZ, PT ;  /* 0x000000ff0000720c */ /* 0x000fe20003f06270 */
[----:B------:R-:W2:Y:S01]  /*0140*/  LDCU.128 UR8, c[0x3][URZ] ;  /* 0x00c00000ff0877ac */ /* 0x000ea20008000c00 */
[----:B------:R-:W-:Y:S01]  /*0150*/  VIMNMX R0, PT, PT, R13, R0, PT ;  /* 0x000000000d007248 */ /* 0x000fe20003fe0100 */
[----:B------:R-:W3:Y:S01]  /*0160*/  LDC.64 R2, c[0x0][0x388] ;  /* 0x0000e200ff027b82 */ /* 0x000ee20000000a00 */
[----:B------:R-:W-:Y:S01]  /*0170*/  IADD3 R19, PT, PT, R5, -0x1, RZ ;  /* 0xffffffff05137810 */ /* 0x000fe20007ffe0ff */
[----:B------:R-:W4:Y:S01]  /*0180*/  LDCU.64 UR6, c[0x0][0x388] ;  /* 0x00007100ff0677ac */ /* 0x000f220008000a00 */
[----:B------:R-:W-:-:S02]  /*0190*/  SEL R0, R0, RZ, P0 ;  /* 0x000000ff00007207 */ /* 0x000fc40000000000 */
[C---:B------:R-:W-:Y:S02]  /*01a0*/  ISETP.GE.AND P0, PT, R16.reuse, 0x3, PT ;  /* 0x000000031000780c */ /* 0x040fe40003f06270 */
[----:B------:R-:W-:Y:S01]  /*01b0*/  VIADDMNMX R4, R16, 0xfffffffd, R19, PT ;  /* 0xfffffffd10047846 */ /* 0x000fe20003800113 */
[----:B------:R-:W-:-:S03]  /*01c0*/  IMAD R17, R0, R5, RZ ;  /* 0x0000000500117224 */ /* 0x000fc600078e02ff */
[----:B------:R-:W-:-:S04]  /*01d0*/  SEL R4, R4, RZ, P0 ;  /* 0x000000ff04047207 */ /* 0x000fc80000000000 */
[----:B------:R-:W-:Y:S01]  /*01e0*/  IADD3 R11, PT, PT, R4, R17, RZ ;  /* 0x00000011040b7210 */ /* 0x000fe20007ffe0ff */
[----:B0-----:R-:W-:-:S05]  /*01f0*/  IMAD.WIDE R6, R9, 0x4, R6 ;  /* 0x0000000409067825 */ /* 0x001fca00078e0206 */
[----:B-1----:R-:W-:Y:S01]  /*0200*/  STG.E desc[UR4][R6.64], RZ ;  /* 0x000000ff06007986 */ /* 0x002fe2000c101904 */
[----:B---3--:R-:W-:-:S05]  /*0210*/  IMAD.WIDE R8, R11, 0x4, R2 ;  /* 0x000000040b087825 */ /* 0x008fca00078e0202 */
[----:B------:R-:W2:Y:S01]  /*0220*/  LDG.E R0, desc[UR4][R8.64] ;  /* 0x0000000408007981 */ /* 0x000ea2000c1e1900 */
[C---:B------:R-:W-:Y:S02]  /*0230*/  ISETP.GE.AND P0, PT, R16.reuse, 0x2, PT ;  /* 0x000000021000780c */ /* 0x040fe40003f06270 */
[----:B------:R-:W-:-:S04]  /*0240*/  VIADDMNMX R11, R16, 0xfffffffe, R19, PT ;  /* 0xfffffffe100b7846 */ /* 0x000fc80003800113 */
[----:B------:R-:W-:-:S05]  /*0250*/  SEL R11, R11, RZ, P0 ;  /* 0x000000ff0b0b7207 */ /* 0x000fca0000000000 */
[----:B------:R-:W-:-:S04]  /*0260*/  IMAD.IADD R15, R11, 0x1, R17 ;  /* 0x000000010b0f7824 */ /* 0x000fc800078e0211 */
[----:B------:R-:W-:-:S04]  /*0270*/  IMAD.WIDE R14, R15, 0x4, R2 ;  /* 0x000000040f0e7825 */ /* 0x000fc800078e0202 */
[----:B--2---:R-:W-:-:S05]  /*0280*/  FFMA R21, R0, UR8, RZ ;  /* 0x0000000800157c23 */ /* 0x004fca00080000ff */
[----:B------:R0:W-:Y:S04]  /*0290*/  STG.E desc[UR4][R6.64], R21 ;  /* 0x0000001506007986 */ /* 0x0001e8000c101904 */
[----:B------:R-:W2:Y:S01]  /*02a0*/  LDG.E R14, desc[UR4][R14.64] ;  /* 0x000000040e0e7981 */ /* 0x000ea2000c1e1900 */
[----:B------:R-:W-:-:S04]  /*02b0*/  VIMNMX R0, PT, PT, R16, 0x1, !PT ;  /* 0x0000000110007848 */ /* 0x000fc80007fe0100 */
[----:B------:R-:W-:-:S04]  /*02c0*/  IADD3 R9, P0, PT, R0, R17, RZ ;  /* 0x0000001100097210 */ /* 0x000fc80007f1e0ff */
[----:B------:R-:W-:Y:S02]  /*02d0*/  LEA.HI.X.SX32 R12, R17, RZ, 0x1, P0 ;  /* 0x000000ff110c7211 */ /* 0x000fe400000f0eff */
[----:B----4-:R-:W-:-:S04]  /*02e0*/  LEA R8, P0, R9, UR6, 0x2 ;  /* 0x0000000609087c11 */ /* 0x010fc8000f8010ff */
[----:B------:R-:W-:Y:S01]  /*02f0*/  LEA.HI.X R9, R9, UR7, R12, 0x2, P0 ;  /* 0x0000000709097c11 */ /* 0x000fe200080f140c */
[----:B--2---:R-:W-:-:S05]  /*0300*/  FFMA R25, R14, UR9, R21 ;  /* 0x000000090e197c23 */ /* 0x004fca0008000015 */
[----:B------:R1:W-:Y:S04]  /*0310*/  STG.E desc[UR4][R6.64], R25 ;  /* 0x0000001906007986 */ /* 0x0003e8000c101904 */
[----:B------:R-:W2:Y:S01]  /*0320*/  LDG.E R8, desc[UR4][R8.64+-0x4] ;  /* 0xfffffc0408087981 */ /* 0x000ea2000c1e1900 */
[C---:B------:R-:W-:Y:S02]  /*0330*/  ISETP.GE.AND P0, PT, R16.reuse, RZ, PT ;  /* 0x000000ff1000720c */ /* 0x040fe40003f06270 */
[----:B------:R-:W-:-:S04]  /*0340*/  VIMNMX R14, PT, PT, R16, R19, PT ;  /* 0x00000013100e7248 */ /* 0x000fc80003fe0100 */
[----:B------:R-:W-:-:S04]  /*0350*/  SEL R14, R14, RZ, P0 ;  /* 0x000000ff0e0e7207 */ /* 0x000fc80000000000 */
[----:B------:R-:W-:-:S05]  /*0360*/  IADD3 R23, PT, PT, R14, R17, RZ ;  /* 0x000000110e177210 */ /* 0x000fca0007ffe0ff */
[----:B------:R-:W-:-:S04]  /*0370*/  IMAD.WIDE R22, R23, 0x4, R2 ;  /* 0x0000000417167825 */ /* 0x000fc800078e0202 */
[----:B--2---:R-:W-:-:S05]  /*0380*/  FFMA R15, R8, UR10, R25 ;  /* 0x0000000a080f7c23 */ /* 0x004fca0008000019 */
[----:B------:R2:W-:Y:S04]  /*0390*/  STG.E desc[UR4][R6.64], R15 ;  /* 0x0000000f06007986 */ /* 0x0005e8000c101904 */
[----:B------:R-:W1:Y:S01]  /*03a0*/  LDG.E R22, desc[UR4][R22.64] ;  /* 0x0000000416167981 */ /* 0x000e62000c1e1900 */
[C---:B------:R-:W-:Y:S02]  /*03b0*/  ISETP.GE.AND P0, PT, R16.reuse, -0x1, PT ;  /* 0xffffffff1000780c */ /* 0x040fe40003f06270 */
[----:B------:R-:W-:-:S04]  /*03c0*/  VIADDMNMX R12, R16, 0x1, R19, PT ;  /* 0x00000001100c7846 */ /* 0x000fc80003800113 */
[----:B------:R-:W-:-:S04]  /*03d0*/  SEL R12, R12, RZ, P0 ;  /* 0x000000ff0c0c7207 */ /* 0x000fc80000000000 */
[----:B0-----:R-:W-:-:S05]  /*03e0*/  IADD3 R21, PT, PT, R12, R17, RZ ;  /* 0x000000110c157210 */ /* 0x001fca0007ffe0ff */
[----:B------:R-:W-:-:S04]  /*03f0*/  IMAD.WIDE R20, R21, 0x4, R2 ;  /* 0x0000000415147825 */ /* 0x000fc800078e0202 */
[----:B-1----:R-:W-:Y:S01]  /*0400*/  FFMA R25, R22, UR11, R15 ;  /* 0x0000000b16197c23 */ /* 0x002fe2000800000f */
[----:B------:R-:W0:Y:S04]  /*0410*/  LDCU.128 UR8, c[0x3][0x10] ;  /* 0x00c00200ff0877ac */ /* 0x000e280008000c00 */
[----:B------:R1:W-:Y:S04]  /*0420*/  STG.E desc[UR4][R6.64], R25 ;  /* 0x0000001906007986 */ /* 0x0003e8000c101904 */
[----:B------:R-:W0:Y:S01]  /*0430*/  LDG.E R20, desc[UR4][R20.64] ;  /* 0x0000000414147981 */ /* 0x000e22000c1e1900 */
[----:B------:R-:W-:-:S02]  /*0440*/  ISETP.GE.AND P0, PT, R16, -0x2, PT ;  /* 0xfffffffe1000780c */ /* 0x000fc40003f06270 */
[----:B--2---:R-:W-:-:S04]  /*0450*/  VIADDMNMX R15, R16, 0x2, R19, PT ;  /* 0x00000002100f7846 */ /* 0x004fc80003800113 */
[----:B------:R-:W-:-:S04]  /*0460*/  SEL R15, R15, RZ, P0 ;  /* 0x000000ff0f0f7207 */ /* 0x000fc80000000000 */
[----:B------:R-:W-:-:S05]  /*0470*/  IADD3 R9, PT, PT, R15, R17, RZ ;  /* 0x000000110f097210 */ /* 0x000fca0007ffe0ff */
[----:B------:R-:W-:-:S04]  /*0480*/  IMAD.WIDE R8, R9, 0x4, R2 ;  /* 0x0000000409087825 */ /* 0x000fc800078e0202 */
[----:B0-----:R-:W-:-:S05]  /*0490*/  FFMA R23, R20, UR8, R25 ;  /* 0x0000000814177c23 */ /* 0x001fca0008000019 */
[----:B------:R-:W-:Y:S04]  /*04a0*/  STG.E desc[UR4][R6.64], R23 ;  /* 0x0000001706007986 */ /* 0x000fe8000c101904 */
[----:B------:R-:W2:Y:S01]  /*04b0*/  LDG.E R8, desc[UR4][R8.64] ;  /* 0x0000000408087981 */ /* 0x000ea2000c1e1900 */
[C---:B------:R-:W-:Y:S02]  /*04c0*/  ISETP.GE.AND P0, PT, R16.reuse, -0x3, PT ;  /* 0xfffffffd1000780c */ /* 0x040fe40003f06270 */
[----:B------:R-:W-:-:S04]  /*04d0*/  VIADDMNMX R16, R16, 0x3, R19, PT ;  /* 0x0000000310107846 */ /* 0x000fc80003800113 */
[----:B------:R-:W-:-:S04]  /*04e0*/  SEL R16, R16, RZ, P0 ;  /* 0x000000ff10107207 */ /* 0x000fc80000000000 */
[----:B------:R-:W-:-:S05]  /*04f0*/  IADD3 R21, PT, PT, R16, R17, RZ ;  /* 0x0000001110157210 */ /* 0x000fca0007ffe0ff */
[----:B------:R-:W-:-:S04]  /*0500*/  IMAD.WIDE R20, R21, 0x4, R2 ;  /* 0x0000000415147825 */ /* 0x000fc800078e0202 */
[----:B--2---:R-:W-:-:S05]  /*0510*/  FFMA R17, R8, UR9, R23 ;  /* 0x0000000908117c23 */ /* 0x004fca0008000017 */
[----:B------:R0:W-:Y:S04]  /*0520*/  STG.E desc[UR4][R6.64], R17 ;  /* 0x0000001106007986 */ /* 0x0001e8000c101904 */
[----:B------:R-:W1:Y:S01]  /*0530*/  LDG.E R20, desc[UR4][R20.64] ;  /* 0x0000000414147981 */ /* 0x000e62000c1e1900 */
[----:B------:R-:W-:-:S05]  /*0540*/  VIADD R18, R10, 0xfffffffe ;  /* 0xfffffffe0a127836 */ /* 0x000fca0000000000 */
[----:B------:R-:W-:Y:S02]  /*0550*/  ISETP.GE.AND P0, PT, R18, RZ, PT ;  /* 0x000000ff1200720c */ /* 0x000fe40003f06270 */
[----:B------:R-:W-:-:S04]  /*0560*/  VIMNMX R18, PT, PT, R13, R18, PT ;  /* 0x000000120d127248 */ /* 0x000fc80003fe0100 */
[----:B------:R-:W-:-:S05]  /*0570*/  SEL R18, R18, RZ, P0 ;  /* 0x000000ff12127207 */ /* 0x000fca0000000000 */
[----:B------:R-:W-:-:S05]  /*0580*/  IMAD R9, R18, R5, RZ ;  /* 0x0000000512097224 */ /* 0x000fca00078e02ff */
[----:B------:R-:W-:-:S05]  /*0590*/  IADD3 R19, PT, PT, R4, R9, RZ ;  /* 0x0000000904137210 */ /* 0x000fca0007ffe0ff */
[----:B------:R-:W-:-:S04]  /*05a0*/  IMAD.WIDE R18, R19, 0x4, R2 ;  /* 0x0000000413127825 */ /* 0x000fc800078e0202 */
[----:B-1----:R-:W-:-:S05]  /*05b0*/  FFMA R25, R20, UR10, R17 ;  /* 0x0000000a14197c23 */ /* 0x002fca0008000011 */
[----:B------:R1:W-:Y:S04]  /*05c0*/  STG.E desc[UR4][R6.64], R25 ;  /* 0x0000001906007986 */ /* 0x0003e8000c101904 */
[----:B------:R-:W0:Y:S01]  /*05d0*/  LDG.E R18, desc[UR4][R18.64] ;  /* 0x0000000412127981 */ /* 0x000e22000c1e1900 */
[----:B------:R-:W-:-:S05]  /*05e0*/  IADD3 R21, PT, PT, R11, R9, RZ ;  /* 0x000000090b157210 */ /* 0x000fca0007ffe0ff */
[----:B------:R-:W-:-:S04]  /*05f0*/  IMAD.WIDE R20, R21, 0x4, R2 ;  /* 0x0000000415147825 */ /* 0x000fc800078e0202 */
[----:B0-----:R-:W-:Y:S01]  /*0600*/  FFMA R17, R18, UR11, R25 ;  /* 0x0000000b12117c23 */ /* 0x001fe20008000019 */
[----:B------:R-:W1:Y:S04]  /*0610*/  LDCU.128 UR8, c[0x3][0x20] ;  /* 0x00c00400ff0877ac */ /* 0x000e680008000c00 */
[----:B------:R0:W-:Y:S04]  /*0620*/  STG.E desc[UR4][R6.64], R17 ;  /* 0x0000001106007986 */ /* 0x0001e8000c101904 */
[----:B------:R-:W1:Y:S01]  /*0630*/  LDG.E R20, desc[UR4][R20.64] ;  /* 0x0000000414147981 */ /* 0x000e62000c1e1900 */
[----:B------:R-:W-:-:S04]  /*0640*/  IADD3 R8, P0, PT, R0, R9, RZ ;  /* 0x0000000900087210 */ /* 0x000fc80007f1e0ff */
[----:B------:R-:W-:Y:S02]  /*0650*/  LEA.HI.X.SX32 R23, R9, RZ, 0x1, P0 ;  /* 0x000000ff09177211 */ /* 0x000fe400000f0eff */
[----:B------:R-:W-:-:S04]  /*0660*/  LEA R22, P0, R8, UR6, 0x2 ;  /* 0x0000000608167c11 */ /* 0x000fc8000f8010ff */
[----:B------:R-:W-:Y:S01]  /*0670*/  LEA.HI.X R23, R8, UR7, R23, 0x2, P0 ;  /* 0x0000000708177c11 */ /* 0x000fe200080f1417 */
[----:B-1----:R-:W-:-:S05]  /*0680*/  FFMA R25, R20, UR8, R17 ;  /* 0x0000000814197c23 */ /* 0x002fca0008000011 */
[----:B------:R1:W-:Y:S04]  /*0690*/  STG.E desc[UR4][R6.64], R25 ;  /* 0x0000001906007986 */ /* 0x0003e8000c101904 */
[----:B------:R-:W0:Y:S01]  /*06a0*/  LDG.E R22, desc[UR4][R22.64+-0x4] ;  /* 0xfffffc0416167981 */ /* 0x000e22000c1e1900 */
[----:B------:R-:W-:-:S05]  /*06b0*/  IADD3 R19, PT, PT, R14, R9, RZ ;  /* 0x000000090e137210 */ /* 0x000fca0007ffe0ff */
[----:B------:R-:W-:-:S04]  /*06c0*/  IMAD.WIDE R18, R19, 0x4, R2 ;  /* 0x0000000413127825 */ /* 0x000fc800078e0202 */
[----:B0-----:R-:W-:-:S05]  /*06d0*/  FFMA R17, R22, UR9, R25 ;  /* 0x0000000916117c23 */ /* 0x001fca0008000019 */
[----:B------:R0:W-:Y:S04]  /*06e0*/  STG.E desc[UR4][R6.64], R17 ;  /* 0x0000001106007986 */ /* 0x0001e8000c101904 */
[----:B------:R-:W2:Y:S01]  /*06f0*/  LDG.E R18, desc[UR4][R18.64] ;  /* 0x0000000412127981 */ /* 0x000ea2000c1e1900 */
[----:B------:R-:W-:-:S05]  /*0700*/  IADD3 R21, PT, PT, R12, R9, RZ ;  /* 0x000000090c157210 */ /* 0x000fca0007ffe0ff */
[----:B------:R-:W-:-:S04]  /*0710*/  IMAD.WIDE R20, R21, 0x4, R2 ;  /* 0x0000000415147825 */ /* 0x000fc800078e0202 */
[----:B--2---:R-:W-:-:S05]  /*0720*/  FFMA R27, R18, UR10, R17 ;  /* 0x0000000a121b7c23 */ /* 0x004fca0008000011 */
[----:B------:R2:W-:Y:S04]  /*0730*/  STG.E desc[UR4][R6.64], R27 ;  /* 0x0000001b06007986 */ /* 0x0005e8000c101904 */
[----:B------:R-:W3:Y:S01]  /*0740*/  LDG.E R20, desc[UR4][R20.64] ;  /* 0x0000000414147981 */ /* 0x000ee2000c1e1900 */
[----:B------:R-:W-:-:S04]  /*0750*/  IMAD.IADD R23, R15, 0x1, R9 ;  /* 0x000000010f177824 */ /* 0x000fc800078e0209 */
[----:B------:R-:W-:-:S04]  /*0760*/  IMAD.WIDE R22, R23, 0x4, R2 ;  /* 0x0000000417167825 */ /* 0x000fc800078e0202 */
[----:B---3--:R-:W-:Y:S01]  /*0770*/  FFMA R29, R20, UR11, R27 ;  /* 0x0000000b141d7c23 */ /* 0x008fe2000800001b */
[----:B------:R-:W0:Y:S04]  /*0780*/  LDCU.128 UR8, c[0x3][0x30] ;  /* 0x00c00600ff0877ac */ /* 0x000e280008000c00 */
[----:B------:R-:W-:Y:S04]  /*0790*/  STG.E desc[UR4][R6.64], R29 ;  /* 0x0000001d06007986 */ /* 0x000fe8000c101904 */
[----:B------:R-:W0:Y:S01]  /*07a0*/  LDG.E R22, desc[UR4][R22.64] ;  /* 0x0000000416167981 */ /* 0x000e22000c1e1900 */
[----:B-1----:R-:W-:-:S05]  /*07b0*/  IADD3 R25, PT, PT, R16, R9, RZ ;  /* 0x0000000910197210 */ /* 0x002fca0007ffe0ff */
[----:B------:R-:W-:Y:S01]  /*07c0*/  IMAD.WIDE R24, R25, 0x4, R2 ;  /* 0x0000000419187825 */ /* 0x000fe200078e0202 */
[----:B------:R-:W-:-:S04]  /*07d0*/  IADD3 R8, PT, PT, R10, -0x1, RZ ;  /* 0xffffffff0a087810 */ /* 0x000fc80007ffe0ff */
[----:B------:R-:W-:Y:S02]  /*07e0*/  ISETP.GE.AND P0, PT, R8, RZ, PT ;  /* 0x000000ff0800720c */ /* 0x000fe40003f06270 */
[----:B------:R-:W-:Y:S01]  /*07f0*/  VIMNMX R8, PT, PT, R13, R8, PT ;  /* 0x000000080d087248 */ /* 0x000fe20003fe0100 */
[----:B0-----:R-:W-:-:S05]  /*0800*/  FFMA R17, R22, UR8, R29 ;  /* 0x0000000816117c23 */ /* 0x001fca000800001d */
[----:B------:R0:W-:Y:S04]  /*0810*/  STG.E desc[UR4][R6.64], R17 ;  /* 0x0000001106007986 */ /* 0x0001e8000c101904 */
[----:B------:R-:W2:Y:S01]  /*0820*/  LDG.E R24, desc[UR4][R24.64] ;  /* 0x0000000418187981 */ /* 0x000ea2000c1e1900 */
[----:B------:R-:W-:-:S05]  /*0830*/  SEL R8, R8, RZ, P0 ;  /* 0x000000ff08087207 */ /* 0x000fca0000000000 */
[----:B------:R-:W-:-:S05]  /*0840*/  IMAD R9, R8, R5, RZ ;  /* 0x0000000508097224 */ /* 0x000fca00078e02ff */
[----:B------:R-:W-:-:S05]  /*0850*/  IADD3 R19, PT, PT, R4, R9, RZ ;  /* 0x0000000904137210 */ /* 0x000fca0007ffe0ff */
[----:B------:R-:W-:-:S04]  /*0860*/  IMAD.WIDE R18, R19, 0x4, R2 ;  /* 0x0000000413127825 */ /* 0x000fc800078e0202 */
[----:B--2---:R-:W-:-:S05]  /*0870*/  FFMA R27, R24, UR9, R17 ;  /* 0x00000009181b7c23 */ /* 0x004fca0008000011 */
[----:B------:R-:W-:Y:S04]  /*0880*/  STG.E desc[UR4][R6.64], R27 ;  /* 0x0000001b06007986 */ /* 0x000fe8000c101904 */
[----:B------:R-:W0:Y:S01]  /*0890*/  LDG.E R18, desc[UR4][R18.64] ;  /* 0x0000000412127981 */ /* 0x000e22000c1e1900 */
[----:B------:R-:W-:-:S05]  /*08a0*/  IADD3 R21, PT, PT, R11, R9, RZ ;  /* 0x000000090b157210 */ /* 0x000fca0007ffe0ff */
[----:B------:R-:W-:-:S04]  /*08b0*/  IMAD.WIDE R20, R21, 0x4, R2 ;  /* 0x0000000415147825 */ /* 0x000fc800078e0202 */
[----:B0-----:R-:W-:-:S05]  /*08c0*/  FFMA R17, R18, UR10, R27 ;  /* 0x0000000a12117c23 */ /* 0x001fca000800001b */
[----:B------:R0:W-:Y:S04]  /*08d0*/  STG.E desc[UR4][R6.64], R17 ;  /* 0x0000001106007986 */ /* 0x0001e8000c101904 */
[----:B------:R-:W2:Y:S01]  /*08e0*/  LDG.E R20, desc[UR4][R20.64] ;  /* 0x0000000414147981 */ /* 0x000ea2000c1e1900 */
[----:B------:R-:W-:-:S04]  /*08f0*/  IADD3 R8, P0, PT, R0, R9, RZ ;  /* 0x0000000900087210 */ /* 0x000fc80007f1e0ff */
[----:B------:R-:W-:Y:S02]  /*0900*/  LEA.HI.X.SX32 R23, R9, RZ, 0x1, P0 ;  /* 0x000000ff09177211 */ /* 0x000fe400000f0eff */
[----:B------:R-:W-:-:S04]  /*0910*/  LEA R22, P0, R8, UR6, 0x2 ;  /* 0x0000000608167c11 */ /* 0x000fc8000f8010ff */
[----:B------:R-:W-:Y:S01]  /*0920*/  LEA.HI.X R23, R8, UR7, R23, 0x2, P0 ;  /* 0x0000000708177c11 */ /* 0x000fe200080f1417 */
[----:B--2---:R-:W-:Y:S01]  /*0930*/  FFMA R25, R20, UR11, R17 ;  /* 0x0000000b14197c23 */ /* 0x004fe20008000011 */
[----:B------:R-:W0:Y:S04]  /*0940*/  LDCU.128 UR8, c[0x3][0x40] ;  /* 0x00c00800ff0877ac */ /* 0x000e280008000c00 */
[----:B------:R1:W-:Y:S04]  /*0950*/  STG.E desc[UR4][R6.64], R25 ;  /* 0x0000001906007986 */ /* 0x0003e8000c101904 */
[----:B------:R-:W0:Y:S01]  /*0960*/  LDG.E R22, desc[UR4][R22.64+-0x4] ;  /* 0xfffffc0416167981 */ /* 0x000e22000c1e1900 */
[----:B------:R-:W-:-:S04]  /*0970*/  IMAD.IADD R19, R14, 0x1, R9 ;  /* 0x000000010e137824 */ /* 0x000fc800078e0209 */
        /* <DEDUP_REMOVED lines=9> */
[----:B------:R-:W-:-:S05]  /*0a10*/  IADD3 R23, PT, PT, R15, R9, RZ ;  /* 0x000000090f177210 */ /* 0x000fca0007ffe0ff */
[----:B------:R-:W-:-:S04]  /*0a20*/  IMAD.WIDE R22, R23, 0x4, R2 ;  /* 0x0000000417167825 */ /* 0x000fc800078e0202 */
[----:B---3--:R-:W-:-:S05]  /*0a30*/  FFMA R29, R20, UR10, R27 ;  /* 0x0000000a141d7c23 */ /* 0x008fca000800001b */
[----:B------:R-:W-:Y:S04]  /*0a40*/  STG.E desc[UR4][R6.64], R29 ;  /* 0x0000001d06007986 */ /* 0x000fe8000c101904 */
[----:B------:R-:W0:Y:S01]  /*0a50*/  LDG.E R22, desc[UR4][R22.64] ;  /* 0x0000000416167981 */ /* 0x000e22000c1e1900 */
[----:B-1----:R-:W-:-:S05]  /*0a60*/  IADD3 R25, PT, PT, R16, R9, RZ ;  /* 0x0000000910197210 */ /* 0x002fca0007ffe0ff */
[----:B------:R-:W-:Y:S01]  /*0a70*/  IMAD.WIDE R24, R25, 0x4, R2 ;  /* 0x0000000419187825 */ /* 0x000fe200078e0202 */
[----:B------:R-:W-:Y:S02]  /*0a80*/  ISETP.GE.AND P0, PT, R10, RZ, PT ;  /* 0x000000ff0a00720c */ /* 0x000fe40003f06270 */
[----:B------:R-:W-:Y:S01]  /*0a90*/  VIMNMX R8, PT, PT, R13, R10, PT ;  /* 0x0000000a0d087248 */ /* 0x000fe20003fe0100 */
[----:B0-----:R-:W-:Y:S01]  /*0aa0*/  FFMA R17, R22, UR11, R29 ;  /* 0x0000000b16117c23 */ /* 0x001fe2000800001d */
[----:B------:R-:W2:Y:S04]  /*0ab0*/  LDCU.128 UR8, c[0x3][0x50] ;  /* 0x00c00a00ff0877ac */ /* 0x000ea80008000c00 */
[----:B------:R0:W-:Y:S04]  /*0ac0*/  STG.E desc[UR4][R6.64], R17 ;  /* 0x0000001106007986 */ /* 0x0001e8000c101904 */
[----:B------:R-:W2:Y:S01]  /*0ad0*/  LDG.E R24, desc[UR4][R24.64] ;  /* 0x0000000418187981 */ /* 0x000ea2000c1e1900 */
[----:B------:R-:W-:-:S05]  /*0ae0*/  SEL R8, R8, RZ, P0 ;  /* 0x000000ff08087207 */ /* 0x000fca0000000000 */
[----:B------:R-:W-:-:S05]  /*0af0*/  IMAD R9, R8, R5, RZ ;  /* 0x0000000508097224 */ /* 0x000fca00078e02ff */
[----:B------:R-:W-:-:S05]  /*0b00*/  IADD3 R19, PT, PT, R4, R9, RZ ;  /* 0x0000000904137210 */ /* 0x000fca0007ffe0ff */
[----:B------:R-:W-:-:S04]  /*0b10*/  IMAD.WIDE R18, R19, 0x4, R2 ;  /* 0x0000000413127825 */ /* 0x000fc800078e0202 */
[----:B--2---:R-:W-:-:S05]  /*0b20*/  FFMA R27, R24, UR8, R17 ;  /* 0x00000008181b7c23 */ /* 0x004fca0008000011 */
[----:B------:R1:W-:Y:S04]  /*0b30*/  STG.E desc[UR4][R6.64], R27 ;  /* 0x0000001b06007986 */ /* 0x0003e8000c101904 */
[----:B------:R-:W0:Y:S01]  /*0b40*/  LDG.E R18, desc[UR4][R18.64] ;  /* 0x0000000412127981 */ /* 0x000e22000c1e1900 */
[----:B------:R-:W-:-:S04]  /*0b50*/  IMAD.IADD R21, R11, 0x1, R9 ;  /* 0x000000010b157824 */ /* 0x000fc800078e0209 */
        /* <DEDUP_REMOVED lines=8> */
[----:B--2---:R-:W-:-:S05]  /*0be0*/  FFMA R25, R20, UR10, R17 ;  /* 0x0000000a14197c23 */ /* 0x004fca0008000011 */
[----:B------:R2:W-:Y:S04]  /*0bf0*/  STG.E desc[UR4][R6.64], R25 ;  /* 0x0000001906007986 */ /* 0x0005e8000c101904 */
[----:B------:R-:W1:Y:S01]  /*0c00*/  LDG.E R22, desc[UR4][R22.64+-0x4] ;  /* 0xfffffc0416167981 */ /* 0x000e62000c1e1900 */
[----:B------:R-:W-:-:S05]  /*0c10*/  IADD3 R19, PT, PT, R14, R9, RZ ;  /* 0x000000090e137210 */ /* 0x000fca0007ffe0ff */
[----:B------:R-:W-:-:S04]  /*0c20*/  IMAD.WIDE R18, R19, 0x4, R2 ;  /* 0x0000000413127825 */ /* 0x000fc800078e0202 */
[----:B-1----:R-:W-:Y:S01]  /*0c30*/  FFMA R27, R22, UR11, R25 ;  /* 0x0000000b161b7c23 */ /* 0x002fe20008000019 */
[----:B------:R-:W0:Y:S04]  /*0c40*/  LDCU.128 UR8, c[0x3][0x60] ;  /* 0x00c00c00ff0877ac */ /* 0x000e280008000c00 */
[----:B------:R1:W-:Y:S04]  /*0c50*/  STG.E desc[UR4][R6.64], R27 ;  /* 0x0000001b06007986 */ /* 0x0003e8000c101904 */
[----:B------:R-:W0:Y:S01]  /*0c60*/  LDG.E R18, desc[UR4][R18.64] ;  /* 0x0000000412127981 */ /* 0x000e22000c1e1900 */
[----:B------:R-:W-:-:S05]  /*0c70*/  IADD3 R21, PT, PT, R12, R9, RZ ;  /* 0x000000090c157210 */ /* 0x000fca0007ffe0ff */
[----:B------:R-:W-:-:S04]  /*0c80*/  IMAD.WIDE R20, R21, 0x4, R2 ;  /* 0x0000000415147825 */ /* 0x000fc800078e0202 */
[----:B0-----:R-:W-:-:S05]  /*0c90*/  FFMA R17, R18, UR8, R27 ;  /* 0x0000000812117c23 */ /* 0x001fca000800001b */
[----:B------:R0:W-:Y:S04]  /*0ca0*/  STG.E desc[UR4][R6.64], R17 ;  /* 0x0000001106007986 */ /* 0x0001e8000c101904 */
[----:B------:R-:W3:Y:S01]  /*0cb0*/  LDG.E R20, desc[UR4][R20.64] ;  /* 0x0000000414147981 */ /* 0x000ee2000c1e1900 */
[----:B------:R-:W-:-:S05]  /*0cc0*/  IADD3 R23, PT, PT, R15, R9, RZ ;  /* 0x000000090f177210 */ /* 0x000fca0007ffe0ff */
[----:B------:R-:W-:-:S04]  /*0cd0*/  IMAD.WIDE R22, R23, 0x4, R2 ;  /* 0x0000000417167825 */ /* 0x000fc800078e0202 */
[----:B---3--:R-:W-:-:S05]  /*0ce0*/  FFMA R29, R20, UR9, R17 ;  /* 0x00000009141d7c23 */ /* 0x008fca0008000011 */
[----:B------:R-:W-:Y:S04]  /*0cf0*/  STG.E desc[UR4][R6.64], R29 ;  /* 0x0000001d06007986 */ /* 0x000fe8000c101904 */
[----:B------:R-:W1:Y:S01]  /*0d00*/  LDG.E R22, desc[UR4][R22.64] ;  /* 0x0000000416167981 */ /* 0x000e62000c1e1900 */
[----:B--2---:R-:W-:-:S05]  /*0d10*/  IADD3 R25, PT, PT, R16, R9, RZ ;  /* 0x0000000910197210 */ /* 0x004fca0007ffe0ff */
[----:B------:R-:W-:-:S04]  /*0d20*/  IMAD.WIDE R24, R25, 0x4, R2 ;  /* 0x0000000419187825 */ /* 0x000fc800078e0202 */
[----:B------:R-:W-:Y:S02]  /*0d30*/  VIADD R8, R10, 0x1 ;  /* 0x000000010a087836 */ /* 0x000fe40000000000 */
[----:B-1----:R-:W-:-:S05]  /*0d40*/  FFMA R27, R22, UR10, R29 ;  /* 0x0000000a161b7c23 */ /* 0x002fca000800001d */
[----:B------:R-:W-:Y:S04]  /*0d50*/  STG.E desc[UR4][R6.64], R27 ;  /* 0x0000001b06007986 */ /* 0x000fe8000c101904 */
[----:B------:R-:W0:Y:S01]  /*0d60*/  LDG.E R24, desc[UR4][R24.64] ;  /* 0x0000000418187981 */ /* 0x000e22000c1e1900 */
[----:B------:R-:W-:Y:S02]  /*0d70*/  ISETP.GE.AND P0, PT, R8, RZ, PT ;  /* 0x000000ff0800720c */ /* 0x000fe40003f06270 */
[----:B------:R-:W-:-:S04]  /*0d80*/  VIMNMX R8, PT, PT, R13, R8, PT ;  /* 0x000000080d087248 */ /* 0x000fc80003fe0100 */
[----:B------:R-:W-:-:S05]  /*0d90*/  SEL R8, R8, RZ, P0 ;  /* 0x000000ff08087207 */ /* 0x000fca0000000000 */
[----:B------:R-:W-:-:S05]  /*0da0*/  IMAD R9, R8, R5, RZ ;  /* 0x0000000508097224 */ /* 0x000fca00078e02ff */
[----:B------:R-:W-:-:S05]  /*0db0*/  IADD3 R19, PT, PT, R4, R9, RZ ;  /* 0x0000000904137210 */ /* 0x000fca0007ffe0ff */
[----:B------:R-:W-:-:S04]  /*0dc0*/  IMAD.WIDE R18, R19, 0x4, R2 ;  /* 0x0000000413127825 */ /* 0x000fc800078e0202 */
[----:B0-----:R-:W-:Y:S01]  /*0dd0*/  FFMA R17, R24, UR11, R27 ;  /* 0x0000000b18117c23 */ /* 0x001fe2000800001b */
[----:B------:R-:W0:Y:S04]  /*0de0*/  LDCU.128 UR8, c[0x3][0x70] ;  /* 0x00c00e00ff0877ac */ /* 0x000e280008000c00 */
[----:B------:R1:W-:Y:S04]  /*0df0*/  STG.E desc[UR4][R6.64], R17 ;  /* 0x0000001106007986 */ /* 0x0003e8000c101904 */
[----:B------:R-:W0:Y:S01]  /*0e00*/  LDG.E R18, desc[UR4][R18.64] ;  /* 0x0000000412127981 */ /* 0x000e22000c1e1900 */
[----:B------:R-:W-:-:S05]  /*0e10*/  IADD3 R21, PT, PT, R11, R9, RZ ;  /* 0x000000090b157210 */ /* 0x000fca0007ffe0ff */
[----:B------:R-:W-:-:S04]  /*0e20*/  IMAD.WIDE R20, R21, 0x4, R2 ;  /* 0x0000000415147825 */ /* 0x000fc800078e0202 */
[----:B0-----:R-:W-:-:S05]  /*0e30*/  FFMA R25, R18, UR8, R17 ;  /* 0x0000000812197c23 */ /* 0x001fca0008000011 */
[----:B------:R-:W-:Y:S04]  /*0e40*/  STG.E desc[UR4][R6.64], R25 ;  /* 0x0000001906007986 */ /* 0x000fe8000c101904 */
[----:B------:R-:W1:Y:S01]  /*0e50*/  LDG.E R20, desc[UR4][R20.64] ;  /* 0x0000000414147981 */ /* 0x000e62000c1e1900 */
[----:B------:R-:W-:-:S04]  /*0e60*/  IADD3 R8, P0, PT, R0, R9, RZ ;  /* 0x0000000900087210 */ /* 0x000fc80007f1e0ff */
[----:B------:R-:W-:Y:S02]  /*0e70*/  LEA.HI.X.SX32 R23, R9, RZ, 0x1, P0 ;  /* 0x000000ff09177211 */ /* 0x000fe400000f0eff */
[----:B------:R-:W-:-:S04]  /*0e80*/  LEA R22, P0, R8, UR6, 0x2 ;  /* 0x0000000608167c11 */ /* 0x000fc8000f8010ff */
[----:B------:R-:W-:Y:S01]  /*0e90*/  LEA.HI.X R23, R8, UR7, R23, 0x2, P0 ;  /* 0x0000000708177c11 */ /* 0x000fe200080f1417 */
[----:B-1----:R-:W-:-:S05]  /*0ea0*/  FFMA R17, R20, UR9, R25 ;  /* 0x0000000914117c23 */ /* 0x002fca0008000019 */
[----:B------:R0:W-:Y:S04]  /*0eb0*/  STG.E desc[UR4][R6.64], R17 ;  /* 0x0000001106007986 */ /* 0x0001e8000c101904 */
[----:B------:R-:W2:Y:S01]  /*0ec0*/  LDG.E R22, desc[UR4][R22.64+-0x4] ;  /* 0xfffffc0416167981 */ /* 0x000ea2000c1e1900 */
[----:B------:R-:W-:-:S05]  /*0ed0*/  IADD3 R19, PT, PT, R14, R9, RZ ;  /* 0x000000090e137210 */ /* 0x000fca0007ffe0ff */
[----:B------:R-:W-:-:S04]  /*0ee0*/  IMAD.WIDE R18, R19, 0x4, R2 ;  /* 0x0000000413127825 */ /* 0x000fc800078e0202 */
[----:B--2---:R-:W-:-:S05]  /*0ef0*/  FFMA R27, R22, UR10, R17 ;  /* 0x0000000a161b7c23 */ /* 0x004fca0008000011 */
[----:B------:R1:W-:Y:S04]  /*0f00*/  STG.E desc[UR4][R6.64], R27 ;  /* 0x0000001b06007986 */ /* 0x0003e8000c101904 */
[----:B------:R-:W2:Y:S01]  /*0f10*/  LDG.E R18, desc[UR4][R18.64] ;  /* 0x0000000412127981 */ /* 0x000ea2000c1e1900 */
[----:B------:R-:W-:-:S05]  /*0f20*/  IADD3 R21, PT, PT, R12, R9, RZ ;  /* 0x000000090c157210 */ /* 0x000fca0007ffe0ff */
[----:B------:R-:W-:-:S04]  /*0f30*/  IMAD.WIDE R20, R21, 0x4, R2 ;  /* 0x0000000415147825 */ /* 0x000fc800078e0202 */
[----:B--2---:R-:W-:Y:S01]  /*0f40*/  FFMA R29, R18, UR11, R27 ;  /* 0x0000000b121d7c23 */ /* 0x004fe2000800001b */
[----:B------:R-:W0:Y:S04]  /*0f50*/  LDCU.128 UR8, c[0x3][0x80] ;  /* 0x00c01000ff0877ac */ /* 0x000e280008000c00 */
[----:B------:R-:W-:Y:S04]  /*0f60*/  STG.E desc[UR4][R6.64], R29 ;  /* 0x0000001d06007986 */ /* 0x000fe8000c101904 */
[----:B------:R-:W0:Y:S01]  /*0f70*/  LDG.E R20, desc[UR4][R20.64] ;  /* 0x0000000414147981 */ /* 0x000e22000c1e1900 */
[----:B------:R-:W-:-:S04]  /*0f80*/  IMAD.IADD R23, R15, 0x1, R9 ;  /* 0x000000010f177824 */ /* 0x000fc800078e0209 */
[----:B------:R-:W-:-:S04]  /*0f90*/  IMAD.WIDE R22, R23, 0x4, R2 ;  /* 0x0000000417167825 */ /* 0x000fc800078e0202 */
[----:B0-----:R-:W-:-:S05]  /*0fa0*/  FFMA R17, R20, UR8, R29 ;  /* 0x0000000814117c23 */ /* 0x001fca000800001d */
[----:B------:R0:W-:Y:S04]  /*0fb0*/  STG.E desc[UR4][R6.64], R17 ;  /* 0x0000001106007986 */ /* 0x0001e8000c101904 */
[----:B------:R-:W1:Y:S01]  /*0fc0*/  LDG.E R22, desc[UR4][R22.64] ;  /* 0x0000000416167981 */ /* 0x000e62000c1e1900 */
[----:B------:R-:W-:-:S05]  /*0fd0*/  IADD3 R25, PT, PT, R16, R9, RZ ;  /* 0x0000000910197210 */ /* 0x000fca0007ffe0ff */
[----:B------:R-:W-:Y:S01]  /*0fe0*/  IMAD.WIDE R24, R25, 0x4, R2 ;  /* 0x0000000419187825 */ /* 0x000fe200078e0202 */
[----:B------:R-:W-:-:S04]  /*0ff0*/  IADD3 R8, PT, PT, R10, 0x2, RZ ;  /* 0x000000020a087810 */ /* 0x000fc80007ffe0ff */
[----:B------:R-:W-:Y:S02]  /*1000*/  ISETP.GE.AND P0, PT, R8, RZ, PT ;  /* 0x000000ff0800720c */ /* 0x000fe40003f06270 */
[----:B------:R-:W-:Y:S01]  /*1010*/  VIMNMX R8, PT, PT, R13, R8, PT ;  /* 0x000000080d087248 */ /* 0x000fe20003fe0100 */
[----:B-1----:R-:W-:-:S05]  /*1020*/  FFMA R27, R22, UR9, R17 ;  /* 0x00000009161b7c23 */ /* 0x002fca0008000011 */
[----:B------:R-:W-:Y:S04]  /*1030*/  STG.E desc[UR4][R6.64], R27 ;  /* 0x0000001b06007986 */ /* 0x000fe8000c101904 */
[----:B------:R-:W0:Y:S01]  /*1040*/  LDG.E R24, desc[UR4][R24.64] ;  /* 0x0000000418187981 */ /* 0x000e22000c1e1900 */
[----:B------:R-:W-:-:S05]  /*1050*/  SEL R8, R8, RZ, P0 ;  /* 0x000000ff08087207 */ /* 0x000fca0000000000 */
[----:B------:R-:W-:-:S05]  /*1060*/  IMAD R9, R8, R5, RZ ;  /* 0x0000000508097224 */ /* 0x000fca00078e02ff */
[----:B------:R-:W-:-:S05]  /*1070*/  IADD3 R19, PT, PT, R4, R9, RZ ;  /* 0x0000000904137210 */ /* 0x000fca0007ffe0ff */
[----:B------:R-:W-:-:S04]  /*1080*/  IMAD.WIDE R18, R19, 0x4, R2 ;  /* 0x0000000413127825 */ /* 0x000fc800078e0202 */
[----:B0-----:R-:W-:-:S05]  /*1090*/  FFMA R17, R24, UR10, R27 ;  /* 0x0000000a18117c23 */ /* 0x001fca000800001b */
[----:B------:R0:W-:Y:S04]  /*10a0*/  STG.E desc[UR4][R6.64], R17 ;  /* 0x0000001106007986 */ /* 0x0001e8000c101904 */
[----:B------:R-:W2:Y:S01]  /*10b0*/  LDG.E R18, desc[UR4][R18.64] ;  /* 0x0000000412127981 */ /* 0x000ea2000c1e1900 */
[----:B------:R-:W-:-:S05]  /*10c0*/  IADD3 R21, PT, PT, R11, R9, RZ ;  /* 0x000000090b157210 */ /* 0x000fca0007ffe0ff */
[----:B------:R-:W-:-:S04]  /*10d0*/  IMAD.WIDE R20, R21, 0x4, R2 ;  /* 0x0000000415147825 */ /* 0x000fc800078e0202 */
[----:B--2---:R-:W-:Y:S01]  /*10e0*/  FFMA R25, R18, UR11, R17 ;  /* 0x0000000b12197c23 */ /* 0x004fe20008000011 */
[----:B------:R-:W0:Y:S04]  /*10f0*/  LDCU.128 UR8, c[0x3][0x90] ;  /* 0x00c01200ff0877ac */ /* 0x000e280008000c00 */
[----:B------:R1:W-:Y:S04]  /*1100*/  STG.E desc[UR4][R6.64], R25 ;  /* 0x0000001906007986 */ /* 0x0003e8000c101904 */
[----:B------:R-:W0:Y:S01]  /*1110*/  LDG.E R20, desc[UR4][R20.64] ;  /* 0x0000000414147981 */ /* 0x000e22000c1e1900 */
[----:B------:R-:W-:-:S04]  /*1120*/  IADD3 R8, P0, PT, R0, R9, RZ ;  /* 0x0000000900087210 */ /* 0x000fc80007f1e0ff */
[----:B------:R-:W-:Y:S02]  /*1130*/  LEA.HI.X.SX32 R23, R9, RZ, 0x1, P0 ;  /* 0x000000ff09177211 */ /* 0x000fe400000f0eff */
[----:B------:R-:W-:-:S04]  /*1140*/  LEA R22, P0, R8, UR6, 0x2 ;  /* 0x0000000608167c11 */ /* 0x000fc8000f8010ff */
[----:B------:R-:W-:Y:S01]  /*1150*/  LEA.HI.X R23, R8, UR7, R23, 0x2, P0 ;  /* 0x0000000708177c11 */ /* 0x000fe200080f1417 */
[----:B0-----:R-:W-:-:S05]  /*1160*/  FFMA R17, R20, UR8, R25 ;  /* 0x0000000814117c23 */ /* 0x001fca0008000019 */
[----:B------:R0:W-:Y:S04]  /*1170*/  STG.E desc[UR4][R6.64], R17 ;  /* 0x0000001106007986 */ /* 0x0001e8000c101904 */
[----:B------:R-:W1:Y:S01]  /*1180*/  LDG.E R22, desc[UR4][R22.64+-0x4] ;  /* 0xfffffc0416167981 */ /* 0x000e62000c1e1900 */
[----:B------:R-:W-:-:S04]  /*1190*/  IMAD.IADD R19, R14, 0x1, R9 ;  /* 0x000000010e137824 */ /* 0x000fc800078e0209 */
[----:B------:R-:W-:-:S04]  /*11a0*/  IMAD.WIDE R18, R19, 0x4, R2 ;  /* 0x0000000413127825 */ /* 0x000fc800078e0202 */
[----:B-1----:R-:W-:-:S05]  /*11b0*/  FFMA R25, R22, UR9, R17 ;  /* 0x0000000916197c23 */ /* 0x002fca0008000011 */
[----:B------:R1:W-:Y:S04]  /*11c0*/  STG.E desc[UR4][R6.64], R25 ;  /* 0x0000001906007986 */ /* 0x0003e8000c101904 */
[----:B------:R-:W2:Y:S01]  /*11d0*/  LDG.E R18, desc[UR4][R18.64] ;  /* 0x0000000412127981 */ /* 0x000ea2000c1e1900 */
[----:B------:R-:W-:-:S05]  /*11e0*/  IADD3 R21, PT, PT, R12, R9, RZ ;  /* 0x000000090c157210 */ /* 0x000fca0007ffe0ff */
[----:B------:R-:W-:-:S04]  /*11f0*/  IMAD.WIDE R20, R21, 0x4, R2 ;  /* 0x0000000415147825 */ /* 0x000fc800078e0202 */
[----:B--2---:R-:W-:-:S05]  /*1200*/  FFMA R27, R18, UR10, R25 ;  /* 0x0000000a121b7c23 */ /* 0x004fca0008000019 */
[----:B------:R-:W-:Y:S04]  /*1210*/  STG.E desc[UR4][R6.64], R27 ;  /* 0x0000001b06007986 */ /* 0x000fe8000c101904 */
[----:B------:R-:W0:Y:S01]  /*1220*/  LDG.E R20, desc[UR4][R20.64] ;  /* 0x0000000414147981 */ /* 0x000e22000c1e1900 */
[----:B------:R-:W-:-:S05]  /*1230*/  IADD3 R23, PT, PT, R15, R9, RZ ;  /* 0x000000090f177210 */ /* 0x000fca0007ffe0ff */
[----:B------:R-:W-:-:S04]  /*1240*/  IMAD.WIDE R22, R23, 0x4, R2 ;  /* 0x0000000417167825 */ /* 0x000fc800078e0202 */
[----:B0-----:R-:W-:Y:S01]  /*1250*/  FFMA R17, R20, UR11, R27 ;  /* 0x0000000b14117c23 */ /* 0x001fe2000800001b */
[----:B------:R-:W1:Y:S04]  /*1260*/  LDCU.128 UR8, c[0x3][0xa0] ;  /* 0x00c01400ff0877ac */ /* 0x000e680008000c00 */
[----:B------:R0:W-:Y:S04]  /*1270*/  STG.E desc[UR4][R6.64], R17 ;  /* 0x0000001106007986 */ /* 0x0001e8000c101904 */
[----:B------:R-:W1:Y:S01]  /*1280*/  LDG.E R22, desc[UR4][R22.64] ;  /* 0x0000000416167981 */ /* 0x000e62000c1e1900 */
[----:B------:R-:W-:-:S05]  /*1290*/  IADD3 R19, PT, PT, R16, R9, RZ ;  /* 0x0000000910137210 */ /* 0x000fca0007ffe0ff */
[----:B------:R-:W-:Y:S01]  /*12a0*/  IMAD.WIDE R18, R19, 0x4, R2 ;  /* 0x0000000413127825 */ /* 0x000fe200078e0202 */
[----:B------:R-:W-:-:S04]  /*12b0*/  IADD3 R10, PT, PT, R10, 0x3, RZ ;  /* 0x000000030a0a7810 */ /* 0x000fc80007ffe0ff */
[----:B------:R-:W-:Y:S01]  /*12c0*/  ISETP.GE.AND P0, PT, R10, RZ, PT ;  /* 0x000000ff0a00720c */ /* 0x000fe20003f06270 */
[----:B-1----:R-:W-:-:S05]  /*12d0*/  FFMA R25, R22, UR8, R17 ;  /* 0x0000000816197c23 */ /* 0x002fca0008000011 */
[----:B------:R-:W-:Y:S04]  /*12e0*/  STG.E desc[UR4][R6.64], R25 ;  /* 0x0000001906007986 */ /* 0x000fe8000c101904 */
[----:B------:R-:W0:Y:S01]  /*12f0*/  LDG.E R18, desc[UR4][R18.64] ;  /* 0x0000000412127981 */ /* 0x000e22000c1e1900 */
[----:B------:R-:W-:-:S04]  /*1300*/  VIMNMX R10, PT, PT, R13, R10, PT ;  /* 0x0000000a0d0a7248 */ /* 0x000fc80003fe0100 */
[----:B------:R-:W-:-:S05]  /*1310*/  SEL R10, R10, RZ, P0 ;  /* 0x000000ff0a0a7207 */ /* 0x000fca0000000000 */
[----:B------:R-:W-:-:S04]  /*1320*/  IMAD R5, R10, R5, RZ ;  /* 0x000000050a057224 */ /* 0x000fc800078e02ff */
        /* <DEDUP_REMOVED lines=9> */
[----:B------:R-:W0:Y:S01]  /*13c0*/  LDG.E R10, desc[UR4][R10.64] ;  /* 0x000000040a0a7981 */ /* 0x000e22000c1e1900 */
[----:B------:R-:W-:-:S04]  /*13d0*/  IADD3 R0, P0, PT, R0, R5, RZ ;  /* 0x0000000500007210 */ /* 0x000fc80007f1e0ff */
[----:B------:R-:W-:Y:S02]  /*13e0*/  LEA.HI.X.SX32 R19, R5, RZ, 0x1, P0 ;  /* 0x000000ff05137211 */ /* 0x000fe400000f0eff */
[C---:B------:R-:W-:Y:S01]  /*13f0*/  LEA R18, P0, R0.reuse, UR6, 0x2 ;  /* 0x0000000600127c11 */ /* 0x040fe2000f8010ff */
[----:B------:R-:W2:Y:S03]  /*1400*/  LDCU UR6, c[0x3][0xc0] ;  /* 0x00c01800ff0677ac */ /* 0x000ea60008000800 */
[----:B------:R-:W-:Y:S01]  /*1410*/  LEA.HI.X R19, R0, UR7, R19, 0x2, P0 ;  /* 0x0000000700137c11 */ /* 0x000fe200080f1413 */
[----:B0-----:R-:W-:Y:S01]  /*1420*/  FFMA R17, R10, UR11, R13 ;  /* 0x0000000b0a117c23 */ /* 0x001fe2000800000d */
[----:B------:R-:W0:Y:S04]  /*1430*/  LDCU.128 UR8, c[0x3][0xb0] ;  /* 0x00c01600ff0877ac */ /* 0x000e280008000c00 */
[----:B------:R-:W-:Y:S04]  /*1440*/  STG.E desc[UR4][R6.64], R17 ;  /* 0x0000001106007986 */ /* 0x000fe8000c101904 */
[----:B------:R-:W0:Y:S01]  /*1450*/  LDG.E R18, desc[UR4][R18.64+-0x4] ;  /* 0xfffffc0412127981 */ /* 0x000e22000c1e1900 */
[----:B------:R-:W-:-:S05]  /*1460*/  IADD3 R9, PT, PT, R14, R5, RZ ;  /* 0x000000050e097210 */ /* 0x000fca0007ffe0ff */
[----:B------:R-:W-:-:S04]  /*1470*/  IMAD.WIDE R8, R9, 0x4, R2 ;  /* 0x0000000409087825 */ /* 0x000fc800078e0202 */
[----:B0-----:R-:W-:-:S05]  /*1480*/  FFMA R21, R18, UR8, R17 ;  /* 0x0000000812157c23 */ /* 0x001fca0008000011 */
[----:B------:R-:W-:Y:S04]  /*1490*/  STG.E desc[UR4][R6.64], R21 ;  /* 0x0000001506007986 */ /* 0x000fe8000c101904 */
[----:B------:R-:W3:Y:S01]  /*14a0*/  LDG.E R8, desc[UR4][R8.64] ;  /* 0x0000000408087981 */ /* 0x000ee2000c1e1900 */
[----:B------:R-:W-:-:S05]  /*14b0*/  IADD3 R11, PT, PT, R12, R5, RZ ;  /* 0x000000050c0b7210 */ /* 0x000fca0007ffe0ff */
[----:B------:R-:W-:-:S04]  /*14c0*/  IMAD.WIDE R10, R11, 0x4, R2 ;  /* 0x000000040b0a7825 */ /* 0x000fc800078e0202 */
[----:B---3--:R-:W-:-:S05]  /*14d0*/  FFMA R23, R8, UR9, R21 ;  /* 0x0000000908177c23 */ /* 0x008fca0008000015 */
[----:B------:R-:W-:Y:S04]  /*14e0*/  STG.E desc[UR4][R6.64], R23 ;  /* 0x0000001706007986 */ /* 0x000fe8000c101904 */
[----:B------:R-:W3:Y:S01]  /*14f0*/  LDG.E R10, desc[UR4][R10.64] ;  /* 0x000000040a0a7981 */ /* 0x000ee2000c1e1900 */
[----:B-1----:R-:W-:-:S05]  /*1500*/  IADD3 R13, PT, PT, R15, R5, RZ ;  /* 0x000000050f0d7210 */ /* 0x002fca0007ffe0ff */
[----:B------:R-:W-:-:S04]  /*1510*/  IMAD.WIDE R12, R13, 0x4, R2 ;  /* 0x000000040d0c7825 */ /* 0x000fc800078e0202 */
[----:B---3--:R-:W-:-:S05]  /*1520*/  FFMA R15, R10, UR10, R23 ;  /* 0x0000000a0a0f7c23 */ /* 0x008fca0008000017 */
[----:B------:R-:W-:Y:S04]  /*1530*/  STG.E desc[UR4][R6.64], R15 ;  /* 0x0000000f06007986 */ /* 0x000fe8000c101904 */
[----:B------:R-:W3:Y:S01]  /*1540*/  LDG.E R12, desc[UR4][R12.64] ;  /* 0x000000040c0c7981 */ /* 0x000ee2000c1e1900 */
[----:B------:R-:W-:-:S05]  /*1550*/  IADD3 R9, PT, PT, R16, R5, RZ ;  /* 0x0000000510097210 */ /* 0x000fca0007ffe0ff */
[----:B------:R-:W-:-:S04]  /*1560*/  IMAD.WIDE R2, R9, 0x4, R2 ;  /* 0x0000000409027825 */ /* 0x000fc800078e0202 */
[----:B---3--:R-:W-:-:S05]  /*1570*/  FFMA R5, R12, UR11, R15 ;  /* 0x0000000b0c057c23 */ /* 0x008fca000800000f */
[----:B------:R-:W-:Y:S04]  /*1580*/  STG.E desc[UR4][R6.64], R5 ;  /* 0x0000000506007986 */ /* 0x000fe8000c101904 */
[----:B------:R-:W2:Y:S02]  /*1590*/  LDG.E R2, desc[UR4][R2.64] ;  /* 0x0000000402027981 */ /* 0x000ea4000c1e1900 */
[----:B--2---:R-:W-:-:S05]  /*15a0*/  FFMA R9, R2, UR6, R5 ;  /* 0x0000000602097c23 */ /* 0x004fca0008000005 */
[----:B------:R-:W-:Y:S01]  /*15b0*/  STG.E desc[UR4][R6.64], R9 ;  /* 0x0000000906007986 */ /* 0x000fe2000c101904 */
[----:B------:R-:W-:Y:S05]  /*15c0*/  EXIT ;  /* 0x000000000000794d */ /* 0x000fea0003800000 */
.L_x_0:
[----:B------:R-:W-:-:S00]  /*15d0*/  BRA `(.L_x_0) ;  /* 0xfffffffc00fc7947 */ /* 0x000fc0000383ffff */
[----:B------:R-:W-:-:S00]  /*15e0*/  NOP ;  /* 0x0000000000007918 */ /* 0x000fc00000000000 */
        /* <DEDUP_REMOVED lines=9> */
.L_x_1:


//--------------------- .nv.shared.reserved.0     --------------------------
	.section	.nv.shared.reserved.0,"aw",@nobits
	.weak		__nv_reservedSMEM_offset_0_alias
	.size		__nv_reservedSMEM_offset_0_alias, 0, 64
	.other		__nv_reservedSMEM_offset_0_alias,@"STO_CUDA_RESERVED_SHARED STV_DEFAULT"
__nv_reservedSMEM_offset_0_alias:
	.zero		0
	.zero		64


//--------------------- .nv.constant0._Z22convoluteOptimized_gpuPfS_ii --------------------------
	.section	.nv.constant0._Z22convoluteOptimized_gpuPfS_ii,"a",@progbits
	.sectionflags	@""
	.align	4
.nv.constant0._Z22convoluteOptimized_gpuPfS_ii:
	.zero		920


//--------------------- SYMBOLS --------------------------

	.type		.nv.reservedSmem.offset0,@object
	.size		.nv.reservedSmem.offset0,0x4
